	.headerflags	@"EF_CUDA_TEXMODE_UNIFIED EF_CUDA_64BIT_ADDRESS EF_CUDA_ACCELERATORS EF_CUDA_SM90 EF_CUDA_VIRTUAL_SM(EF_CUDA_SM90)"
	.elftype	@"ET_EXEC"


//--------------------- .nv.info                  --------------------------
	.section	.nv.info,"",@"SHT_CUDA_INFO"
	.align	4


	//----- nvinfo : EIATTR_REGCOUNT
	.align		4
        /*0000*/ 	.byte	0x04, 0x2f
        /*0002*/ 	.short	(.L_3 - .L_2)
	.align		4
.L_2:
        /*0004*/ 	.word	index@(triton_poi_fused__native_batch_norm_legit_no_training_55)
        /*0008*/ 	.word	0x00000012


	//----- nvinfo : EIATTR_MIN_STACK_SIZE
	.align		4
.L_3:
        /*000c*/ 	.byte	0x04, 0x12
        /*000e*/ 	.short	(.L_5 - .L_4)
	.align		4
.L_4:
        /*0010*/ 	.word	index@(triton_poi_fused__native_batch_norm_legit_no_training_55)
        /*0014*/ 	.word	0x00000000


	//----- nvinfo : EIATTR_FRAME_SIZE
	.align		4
.L_5:
        /*0018*/ 	.byte	0x04, 0x11
        /*001a*/ 	.short	(.L_7 - .L_6)
	.align		4
.L_6:
        /*001c*/ 	.word	index@(triton_poi_fused__native_batch_norm_legit_no_training_55)
        /*0020*/ 	.word	0x00000000


	//----- nvinfo : EIATTR_MIN_STACK_SIZE
	.align		4
.L_7:
        /*0024*/ 	.byte	0x04, 0x12
        /*0026*/ 	.short	(.L_9 - .L_8)
	.align		4
.L_8:
        /*0028*/ 	.word	index@(triton_poi_fused__native_batch_norm_legit_no_training_55)
        /*002c*/ 	.word	0x00000000
.L_9:


//--------------------- .nv.info.triton_poi_fused__native_batch_norm_legit_no_training_55 --------------------------
	.section	.nv.info.triton_poi_fused__native_batch_norm_legit_no_training_55,"",@"SHT_CUDA_INFO"
	.sectionflags	@""
	.align	4


	//----- nvinfo : EIATTR_CUDA_API_VERSION
	.align		4
        /*0000*/ 	.byte	0x04, 0x37
        /*0002*/ 	.short	(.L_11 - .L_10)
.L_10:
        /*0004*/ 	.word	0x0000007c


	//----- nvinfo : EIATTR_KPARAM_INFO
	.align		4
.L_11:
        /*0008*/ 	.byte	0x04, 0x17
        /*000a*/ 	.short	(.L_13 - .L_12)
.L_12:
        /*000c*/ 	.word	0x00000000
        /*0010*/ 	.short	0x0006
        /*0012*/ 	.short	0x0030
        /*0014*/ 	.byte	0x00, 0xf0, 0x11, 0x00


	//----- nvinfo : EIATTR_KPARAM_INFO
	.align		4
.L_13:
        /*0018*/ 	.byte	0x04, 0x17
        /*001a*/ 	.short	(.L_15 - .L_14)
.L_14:
        /*001c*/ 	.word	0x00000000
        /*0020*/ 	.short	0x0005
        /*0022*/ 	.short	0x0028
        /*0024*/ 	.byte	0x00, 0xf4, 0x21, 0x00


	//----- nvinfo : EIATTR_KPARAM_INFO
	.align		4
.L_15:
        /*0028*/ 	.byte	0x04, 0x17
        /*002a*/ 	.short	(.L_17 - .L_16)
.L_16:
        /*002c*/ 	.word	0x00000000
        /*0030*/ 	.short	0x0004
        /*0032*/ 	.short	0x0020
        /*0034*/ 	.byte	0x00, 0xf4, 0x21, 0x00


	//----- nvinfo : EIATTR_KPARAM_INFO
	.align		4
.L_17:
        /*0038*/ 	.byte	0x04, 0x17
        /*003a*/ 	.short	(.L_19 - .L_18)
.L_18:
        /*003c*/ 	.word	0x00000000
        /*0040*/ 	.short	0x0003
        /*0042*/ 	.short	0x0018
        /*0044*/ 	.byte	0x00, 0xf4, 0x21, 0x00


	//----- nvinfo : EIATTR_KPARAM_INFO
	.align		4
.L_19:
        /*0048*/ 	.byte	0x04, 0x17
        /*004a*/ 	.short	(.L_21 - .L_20)
.L_20:
        /*004c*/ 	.word	0x00000000
        /*0050*/ 	.short	0x0002
        /*0052*/ 	.short	0x0010
        /*0054*/ 	.byte	0x00, 0xf4, 0x21, 0x00


	//----- nvinfo : EIATTR_KPARAM_INFO
	.align		4
.L_21:
        /*0058*/ 	.byte	0x04, 0x17
        /*005a*/ 	.short	(.L_23 - .L_22)
.L_22:
        /*005c*/ 	.word	0x00000000
        /*0060*/ 	.short	0x0001
        /*0062*/ 	.short	0x0008
        /*0064*/ 	.byte	0x00, 0xf4, 0x21, 0x00


	//----- nvinfo : EIATTR_KPARAM_INFO
	.align		4
.L_23:
        /*0068*/ 	.byte	0x04, 0x17
        /*006a*/ 	.short	(.L_25 - .L_24)
.L_24:
        /*006c*/ 	.word	0x00000000
        /*0070*/ 	.short	0x0000
        /*0072*/ 	.short	0x0000
        /*0074*/ 	.byte	0x00, 0xf4, 0x21, 0x00


	//----- nvinfo : EIATTR_SPARSE_MMA_MASK
	.align		4
.L_25:
        /*0078*/ 	.byte	0x03, 0x50
        /*007a*/ 	.short	0x0000


	//----- nvinfo : EIATTR_MAXREG_COUNT
	.align		4
        /*007c*/ 	.byte	0x03, 0x1b
        /*007e*/ 	.short	0x00ff


	//----- nvinfo : EIATTR_EXIT_INSTR_OFFSETS
	.align		4
        /*0080*/ 	.byte	0x04, 0x1c
        /*0082*/ 	.short	(.L_27 - .L_26)


	//   ....[0]....
.L_26:
        /*0084*/ 	.word	0x000002b0


	//----- nvinfo : EIATTR_REQNTID
	.align		4
.L_27:
        /*0088*/ 	.byte	0x04, 0x10
        /*008a*/ 	.short	(.L_29 - .L_28)
.L_28:
        /*008c*/ 	.word	0x00000080
        /*0090*/ 	.word	0x00000001
        /*0094*/ 	.word	0x00000001


	//----- nvinfo : EIATTR_CBANK_PARAM_SIZE
	.align		4
.L_29:
        /*0098*/ 	.byte	0x03, 0x19
        /*009a*/ 	.short	0x0034


	//----- nvinfo : EIATTR_PARAM_CBANK
	.align		4
        /*009c*/ 	.byte	0x04, 0x0a
        /*009e*/ 	.short	(.L_31 - .L_30)
	.align		4
.L_30:
        /*00a0*/ 	.word	index@(.nv.constant0.triton_poi_fused__native_batch_norm_legit_no_training_55)
        /*00a4*/ 	.short	0x0210
        /*00a6*/ 	.short	0x0034


	//----- nvinfo : EIATTR_SW_WAR
	.align		4
.L_31:
        /*00a8*/ 	.byte	0x04, 0x36
        /*00aa*/ 	.short	(.L_33 - .L_32)
.L_32:
        /*00ac*/ 	.word	0x00000008
.L_33:


//--------------------- .nv.callgraph             --------------------------
	.section	.nv.callgraph,"",@"SHT_CUDA_CALLGRAPH"
	.align	4
	.sectionentsize	8
	.align		4
        /*0000*/ 	.word	0x00000000
	.align		4
        /*0004*/ 	.word	0xffffffff
	.align		4
        /*0008*/ 	.word	0x00000000
	.align		4
        /*000c*/ 	.word	0xfffffffe
	.align		4
        /*0010*/ 	.word	0x00000000
	.align		4
        /*0014*/ 	.word	0xfffffffd
	.align		4
        /*0018*/ 	.word	0x00000000
	.align		4
        /*001c*/ 	.word	0xfffffffc


//--------------------- .nv.constant4             --------------------------
	.section	.nv.constant4,"a",@progbits
	.align	8
	.align		8
.nv.constant4:
        /*0000*/ 	.dword	_$_str
	.align		8
        /*0008*/ 	.dword	_$_str_$_2


//--------------------- .text.triton_poi_fused__native_batch_norm_legit_no_training_55 --------------------------
	.section	.text.triton_poi_fused__native_batch_norm_legit_no_training_55,"ax",@progbits
	.align	128
        .global         triton_poi_fused__native_batch_norm_legit_no_training_55
        .type           triton_poi_fused__native_batch_norm_legit_no_training_55,@function
        .size           triton_poi_fused__native_batch_norm_legit_no_training_55,(.L_x_1 - triton_poi_fused__native_batch_norm_legit_no_training_55)
        .other          triton_poi_fused__native_batch_norm_legit_no_training_55,@"STO_CUDA_ENTRY STV_DEFAULT"
triton_poi_fused__native_batch_norm_legit_no_training_55:
.text.triton_poi_fused__native_batch_norm_legit_no_training_55:
[----:B------:R-:W-:Y:S01]  /*0000*/  LDC R1, c[0x0][0x28] ;  /* 0x00000a00ff017b82 */ /* 0x000fe20000000800 */
[----:B------:R-:W1:Y:S07]  /*0010*/  S2R R2, SR_TID.X ;  /* 0x0000000000027919 */ /* 0x000e6e0000002100 */
[----:B------:R-:W2:Y:S01]  /*0020*/  LDC.64 R8, c[0x0][0x220] ;  /* 0x00008800ff087b82 */ /* 0x000ea20000000a00 */
[----:B------:R-:W-:Y:S01]  /*0030*/  ULDC.64 UR4, c[0x0][0x208] ;  /* 0x0000820000047ab9 */ /* 0x000fe20000000a00 */
[----:B------:R-:W3:Y:S06]  /*0040*/  S2R R3, SR_CTAID.X ;  /* 0x0000000000037919 */ /* 0x000eec0000002500 */
[----:B------:R-:W4:Y:S08]  /*0050*/  LDC.64 R6, c[0x0][0x218] ;  /* 0x00008600ff067b82 */ /* 0x000f300000000a00 */
[----:B------:R-:W5:Y:S08]  /*0060*/  LDC.64 R10, c[0x0][0x228] ;  /* 0x00008a00ff0a7b82 */ /* 0x000f700000000a00 */
[----:B------:R-:W5:Y:S01]  /*0070*/  LDC.64 R12, c[0x0][0x230] ;  /* 0x00008c00ff0c7b82 */ /* 0x000f620000000a00 */
[----:B-1----:R-:W-:-:S04]  /*0080*/  LOP3.LUT R2, R2, 0x7f, RZ, 0xc0, !PT ;  /* 0x0000007f02027812 */ /* 0x002fc800078ec0ff */
[----:B---3--:R-:W-:Y:S01]  /*0090*/  LEA R3, R3, R2, 0x7 ;  /* 0x0000000203037211 */ /* 0x008fe200078e38ff */
[----:B------:R-:W-:-:S10]  /*00a0*/  HFMA2.MMA R2, -RZ, RZ, 0, 0 ;  /* 0x00000000ff027435 */ /* 0x000fd400000001ff */
[----:B------:R-:W-:-:S05]  /*00b0*/  IMAD.HI R0, R3, -0x6db6db6d, R2 ;  /* 0x9249249303007827 */ /* 0x000fca00078e0202 */
[----:B------:R-:W-:-:S04]  /*00c0*/  SHF.R.U32.HI R5, RZ, 0x1f, R0 ;  /* 0x0000001fff057819 */ /* 0x000fc80000011600 */
[----:B------:R-:W-:-:S05]  /*00d0*/  LEA.HI.SX32 R5, R0, R5, 0x16 ;  /* 0x0000000500057211 */ /* 0x000fca00078fb2ff */
[----:B------:R-:W-:Y:S02]  /*00e0*/  IMAD R15, R5, -0x700, R3 ;  /* 0xfffff900050f7824 */ /* 0x000fe400078e0203 */
[----:B------:R-:W1:Y:S02]  /*00f0*/  LDC.64 R4, c[0x0][0x210] ;  /* 0x00008400ff047b82 */ /* 0x000e640000000a00 */
[----:B--2---:R-:W-:-:S06]  /*0100*/  IMAD.WIDE R8, R15, 0x4, R8 ;  /* 0x000000040f087825 */ /* 0x004fcc00078e0208 */
[----:B------:R-:W2:Y:S01]  /*0110*/  LDG.E.EL R8, desc[UR4][R8.64] ;  /* 0x0000000408087981 */ /* 0x000ea2000c2e1900 */
[----:B----4-:R-:W-:-:S06]  /*0120*/  IMAD.WIDE R6, R15, 0x4, R6 ;  /* 0x000000040f067825 */ /* 0x010fcc00078e0206 */
[----:B------:R-:W3:Y:S01]  /*0130*/  LDG.E.EL R7, desc[UR4][R6.64] ;  /* 0x0000000406077981 */ /* 0x000ee2000c2e1900 */
[----:B-----5:R-:W-:-:S04]  /*0140*/  IMAD.WIDE R10, R15, 0x4, R10 ;  /* 0x000000040f0a7825 */ /* 0x020fc800078e020a */
[----:B0-----:R-:W-:Y:S02]  /*0150*/  IMAD.WIDE R12, R15, 0x4, R12 ;  /* 0x000000040f0c7825 */ /* 0x001fe400078e020c */
[----:B------:R-:W4:Y:S02]  /*0160*/  LDG.E.EL R10, desc[UR4][R10.64] ;  /* 0x000000040a0a7981 */ /* 0x000f24000c2e1900 */
[----:B-1----:R-:W-:Y:S02]  /*0170*/  IMAD.WIDE R4, R3, 0x4, R4 ;  /* 0x0000000403047825 */ /* 0x002fe400078e0204 */
[----:B------:R-:W4:Y:S04]  /*0180*/  LDG.E.EL R13, desc[UR4][R12.64] ;  /* 0x000000040c0d7981 */ /* 0x000f28000c2e1900 */
[----:B------:R0:W3:Y:S01]  /*0190*/  LDG.E R0, desc[UR4][R4.64] ;  /* 0x0000000404007981 */ /* 0x0000e2000c1e1900 */
[----:B------:R-:W-:Y:S01]  /*01a0*/  MOV R2, 0x3e800000 ;  /* 0x3e80000000027802 */ /* 0x000fe20000000f00 */
[----:B0-----:R-:W0:Y:S01]  /*01b0*/  LDC.64 R4, c[0x0][0x238] ;  /* 0x00008e00ff047b82 */ /* 0x001e220000000a00 */
[----:B--2---:R-:W-:-:S04]  /*01c0*/  FADD R8, R8, 9.9999997473787516356e-06 ;  /* 0x3727c5ac08087421 */ /* 0x004fc80000000000 */
[----:B------:R-:W1:Y:S02]  /*01d0*/  MUFU.SQRT R9, R8 ;  /* 0x0000000800097308 */ /* 0x000e640000002000 */
[C---:B-1----:R-:W-:Y:S02]  /*01e0*/  FSETP.GT.AND P0, PT, R9.reuse, 8.50705917302346158658e+37, PT ;  /* 0x7e8000000900780b */ /* 0x042fe40003f04000 */
[----:B------:R-:W-:-:S11]  /*01f0*/  FSETP.GEU.AND P1, PT, R9, 1.175494350822287508e-38, PT ;  /* 0x008000000900780b */ /* 0x000fd60003f2e000 */
[----:B------:R-:W-:-:S04]  /*0200*/  @P0 FMUL R9, R9, 0.25 ;  /* 0x3e80000009090820 */ /* 0x000fc80000400000 */
[----:B------:R-:W-:-:S06]  /*0210*/  @!P1 FMUL R9, R9, 16777216 ;  /* 0x4b80000009099820 */ /* 0x000fcc0000400000 */
[----:B------:R-:W1:Y:S01]  /*0220*/  MUFU.RCP R9, R9 ;  /* 0x0000000900097308 */ /* 0x000e620000001000 */
[----:B------:R-:W-:Y:S01]  /*0230*/  FSEL R2, R2, 1, P0 ;  /* 0x3f80000002027808 */ /* 0x000fe20000000000 */
[----:B---3--:R-:W-:-:S04]  /*0240*/  FADD R0, R0, -R7 ;  /* 0x8000000700007221 */ /* 0x008fc80000000000 */
[----:B------:R-:W-:-:S04]  /*0250*/  @!P1 FMUL R2, R2, 16777216 ;  /* 0x4b80000002029820 */ /* 0x000fc80000400000 */
[----:B-1----:R-:W-:-:S04]  /*0260*/  FMUL R7, R9, R2 ;  /* 0x0000000209077220 */ /* 0x002fc80000400000 */
[----:B------:R-:W-:Y:S01]  /*0270*/  FMUL R0, R0, R7 ;  /* 0x0000000700007220 */ /* 0x000fe20000400000 */
[----:B0-----:R-:W-:-:S04]  /*0280*/  IMAD.WIDE R2, R3, 0x4, R4 ;  /* 0x0000000403027825 */ /* 0x001fc800078e0204 */
[----:B----4-:R-:W-:-:S05]  /*0290*/  FFMA R13, R10, R0, R13 ;  /* 0x000000000a0d7223 */ /* 0x010fca000000000d */
[----:B------:R-:W-:Y:S01]  /*02a0*/  STG.E desc[UR4][R2.64], R13 ;  /* 0x0000000d02007986 */ /* 0x000fe2000c101904 */
[----:B------:R-:W-:Y:S05]  /*02b0*/  EXIT ;  /* 0x000000000000794d */ /* 0x000fea0003800000 */
.L_x_0:
[----:B------:R-:W-:-:S00]  /*02c0*/  BRA `(.L_x_0) ;  /* 0xfffffffc00fc7947 */ /* 0x000fc0000383ffff */
[----:B------:R-:W-:-:S00]  /*02d0*/  NOP ;  /* 0x0000000000007918 */ /* 0x000fc00000000000 */
        /* <DEDUP_REMOVED lines=10> */
.L_x_1:


//--------------------- .nv.global.init           --------------------------
	.section	.nv.global.init,"aw",@progbits
.nv.global.init:
	.type		_$_str,@object
	.size		_$_str,(_$_str_$_2 - _$_str)
_$_str:
        /*0000*/ 	.byte	0x5f, 0x5f, 0x43, 0x55, 0x44, 0x41, 0x5f, 0x46, 0x54, 0x5a, 0x00
	.type		_$_str_$_2,@object
	.size		_$_str_$_2,(.L_1 - _$_str_$_2)
_$_str_$_2:
        /*000b*/ 	.byte	0x5f, 0x5f, 0x43, 0x55, 0x44, 0x41, 0x5f, 0x50, 0x52, 0x45, 0x43, 0x5f, 0x53, 0x51, 0x52, 0x54
        /*001b*/ 	.byte	0x00
.L_1:


//--------------------- .nv.constant0.triton_poi_fused__native_batch_norm_legit_no_training_55 --------------------------
	.section	.nv.constant0.triton_poi_fused__native_batch_norm_legit_no_training_55,"a",@progbits
	.sectionflags	@""
	.align	4
.nv.constant0.triton_poi_fused__native_batch_norm_legit_no_training_55:
	.zero		580
